	.headerflags	@"EF_CUDA_TEXMODE_UNIFIED EF_CUDA_64BIT_ADDRESS EF_CUDA_SM86 EF_CUDA_VIRTUAL_SM(EF_CUDA_SM86)"
	.elftype	@"ET_EXEC"


//--------------------- .nv.info                  --------------------------
	.section	.nv.info,"",@"SHT_CUDA_INFO"
	.align	4


	//----- nvinfo : EIATTR_REGCOUNT
	.align		4
        /*0000*/ 	.byte	0x04, 0x2f
        /*0002*/ 	.short	(.L_1 - .L_0)
	.align		4
.L_0:
        /*0004*/ 	.word	index@(triton_poi_fused_clone_2)
        /*0008*/ 	.word	0x0000000a


	//----- nvinfo : EIATTR_MIN_STACK_SIZE
	.align		4
.L_1:
        /*000c*/ 	.byte	0x04, 0x12
        /*000e*/ 	.short	(.L_3 - .L_2)
	.align		4
.L_2:
        /*0010*/ 	.word	index@(triton_poi_fused_clone_2)
        /*0014*/ 	.word	0x00000000


	//----- nvinfo : EIATTR_FRAME_SIZE
	.align		4
.L_3:
        /*0018*/ 	.byte	0x04, 0x11
        /*001a*/ 	.short	(.L_5 - .L_4)
	.align		4
.L_4:
        /*001c*/ 	.word	index@(triton_poi_fused_clone_2)
        /*0020*/ 	.word	0x00000000


	//----- nvinfo : EIATTR_MIN_STACK_SIZE
	.align		4
.L_5:
        /*0024*/ 	.byte	0x04, 0x12
        /*0026*/ 	.short	(.L_7 - .L_6)
	.align		4
.L_6:
        /*0028*/ 	.word	index@(triton_poi_fused_clone_2)
        /*002c*/ 	.word	0x00000000
.L_7:


//--------------------- .nv.info.triton_poi_fused_clone_2 --------------------------
	.section	.nv.info.triton_poi_fused_clone_2,"",@"SHT_CUDA_INFO"
	.sectionflags	@""
	.align	4


	//----- nvinfo : EIATTR_CUDA_API_VERSION
	.align		4
        /*0000*/ 	.byte	0x04, 0x37
        /*0002*/ 	.short	(.L_9 - .L_8)
.L_8:
        /*0004*/ 	.word	0x0000007c


	//----- nvinfo : EIATTR_SW2861232_WAR
	.align		4
.L_9:
        /*0008*/ 	.byte	0x01, 0x35
	.zero		2


	//----- nvinfo : EIATTR_PARAM_CBANK
	.align		4
        /*000c*/ 	.byte	0x04, 0x0a
        /*000e*/ 	.short	(.L_11 - .L_10)
	.align		4
.L_10:
        /*0010*/ 	.word	index@(.nv.constant0.triton_poi_fused_clone_2)
        /*0014*/ 	.short	0x0160
        /*0016*/ 	.short	0x0020


	//----- nvinfo : EIATTR_CBANK_PARAM_SIZE
	.align		4
.L_11:
        /*0018*/ 	.byte	0x03, 0x19
        /*001a*/ 	.short	0x0020


	//----- nvinfo : EIATTR_KPARAM_INFO
	.align		4
        /*001c*/ 	.byte	0x04, 0x17
        /*001e*/ 	.short	(.L_13 - .L_12)
.L_12:
        /*0020*/ 	.word	0x00000000
        /*0024*/ 	.short	0x0003
        /*0026*/ 	.short	0x0018
        /*0028*/ 	.byte	0x00, 0xf4, 0x21, 0x00


	//----- nvinfo : EIATTR_KPARAM_INFO
	.align		4
.L_13:
        /*002c*/ 	.byte	0x04, 0x17
        /*002e*/ 	.short	(.L_15 - .L_14)
.L_14:
        /*0030*/ 	.word	0x00000000
        /*0034*/ 	.short	0x0002
        /*0036*/ 	.short	0x0010
        /*0038*/ 	.byte	0x00, 0xf0, 0x11, 0x00


	//----- nvinfo : EIATTR_KPARAM_INFO
	.align		4
.L_15:
        /*003c*/ 	.byte	0x04, 0x17
        /*003e*/ 	.short	(.L_17 - .L_16)
.L_16:
        /*0040*/ 	.word	0x00000000
        /*0044*/ 	.short	0x0001
        /*0046*/ 	.short	0x0008
        /*0048*/ 	.byte	0x00, 0xf4, 0x21, 0x00


	//----- nvinfo : EIATTR_KPARAM_INFO
	.align		4
.L_17:
        /*004c*/ 	.byte	0x04, 0x17
        /*004e*/ 	.short	(.L_19 - .L_18)
.L_18:
        /*0050*/ 	.word	0x00000000
        /*0054*/ 	.short	0x0000
        /*0056*/ 	.short	0x0000
        /*0058*/ 	.byte	0x00, 0xf4, 0x21, 0x00


	//----- nvinfo : EIATTR_MAXREG_COUNT
	.align		4
.L_19:
        /*005c*/ 	.byte	0x03, 0x1b
        /*005e*/ 	.short	0x00ff


	//----- nvinfo : EIATTR_EXIT_INSTR_OFFSETS
	.align		4
        /*0060*/ 	.byte	0x04, 0x1c
        /*0062*/ 	.short	(.L_21 - .L_20)


	//   ....[0]....
.L_20:
        /*0064*/ 	.word	0x00000190


	//----- nvinfo : EIATTR_REQNTID
	.align		4
.L_21:
        /*0068*/ 	.byte	0x04, 0x10
        /*006a*/ 	.short	(.L_23 - .L_22)
.L_22:
        /*006c*/ 	.word	0x00000100
        /*0070*/ 	.word	0x00000001
        /*0074*/ 	.word	0x00000001
.L_23:


//--------------------- .nv.callgraph             --------------------------
	.section	.nv.callgraph,"",@"SHT_CUDA_CALLGRAPH"
	.align	4
	.sectionentsize	8
	.align		4
        /*0000*/ 	.word	0x00000000
	.align		4
        /*0004*/ 	.word	0xffffffff
	.align		4
        /*0008*/ 	.word	0x00000000
	.align		4
        /*000c*/ 	.word	0xfffffffe
	.align		4
        /*0010*/ 	.word	0x00000000
	.align		4
        /*0014*/ 	.word	0xfffffffd
	.align		4
        /*0018*/ 	.word	0x00000000
	.align		4
        /*001c*/ 	.word	0xfffffffc


//--------------------- .nv.rel.action            --------------------------
	.section	.nv.rel.action,"",@"SHT_CUDA_RELOCINFO"
	.align	8
	.sectionentsize	8
        /*0000*/ 	.byte	0x73, 0x00, 0x00, 0x00, 0x00, 0x00, 0x00, 0x00, 0x00, 0x00, 0x00, 0x11, 0x25, 0x00, 0x05, 0x36


//--------------------- .nv.constant0.triton_poi_fused_clone_2 --------------------------
	.section	.nv.constant0.triton_poi_fused_clone_2,"a",@progbits
	.sectionflags	@""
	.align	4
.nv.constant0.triton_poi_fused_clone_2:
	.zero		384


//--------------------- .text.triton_poi_fused_clone_2 --------------------------
	.section	.text.triton_poi_fused_clone_2,"ax",@progbits
	.sectioninfo	@"SHI_REGISTERS=10"
	.align	128
        .global         triton_poi_fused_clone_2
        .type           triton_poi_fused_clone_2,@function
        .size           triton_poi_fused_clone_2,(.L_x_1 - triton_poi_fused_clone_2)
        .other          triton_poi_fused_clone_2,@"STO_CUDA_ENTRY STV_DEFAULT"
triton_poi_fused_clone_2:
.text.triton_poi_fused_clone_2:
[----:B------:R-:W-:Y:S02]  /*0000*/  IMAD.MOV.U32 R1, RZ, RZ, c[0x0][0x28] ;  /* 0x00000a00ff017624 */ /* 0x000fe400078e00ff */
[----:B------:R-:W0:Y:S01]  /*0010*/  S2R R0, SR_TID.X ;  /* 0x0000000000007919 */ /* 0x000e220000002100 */
[----:B------:R-:W-:Y:S01]  /*0020*/  IMAD.MOV.U32 R7, RZ, RZ, 0x2 ;  /* 0x00000002ff077424 */ /* 0x000fe200078e00ff */
[----:B------:R-:W-:Y:S02]  /*0030*/  ULDC.64 UR4, c[0x0][0x118] ;  /* 0x0000460000047ab9 */ /* 0x000fe40000000a00 */
[----:B------:R-:W1:Y:S01]  /*0040*/  S2R R5, SR_CTAID.X ;  /* 0x0000000000057919 */ /* 0x000e620000002500 */
[----:B0-----:R-:W-:Y:S01]  /*0050*/  IMAD.SHL.U32 R0, R0, 0x2, RZ ;  /* 0x0000000200007824 */ /* 0x001fe200078e00ff */
[----:B-1----:R-:W-:-:S04]  /*0060*/  SHF.R.S32.HI R3, RZ, 0x16, R5 ;  /* 0x00000016ff037819 */ /* 0x002fc80000011405 */
[----:B------:R-:W-:Y:S02]  /*0070*/  LOP3.LUT R0, R0, 0x1fe, RZ, 0xc0, !PT ;  /* 0x000001fe00007812 */ /* 0x000fe400078ec0ff */
[----:B------:R-:W-:-:S03]  /*0080*/  SGXT R3, R3, 0x1 ;  /* 0x000000010303781a */ /* 0x000fc60000000200 */
[----:B------:R-:W-:-:S05]  /*0090*/  IMAD R0, R5, 0x200, R0 ;  /* 0x0000020005007824 */ /* 0x000fca00078e0200 */
[CC--:B------:R-:W-:Y:S02]  /*00a0*/  LEA.HI R2, R3.reuse, R0.reuse, RZ, 0x6 ;  /* 0x0000000003027211 */ /* 0x0c0fe400078f30ff */
[----:B------:R-:W-:Y:S02]  /*00b0*/  LEA.HI R5, R3, R0, RZ, 0xc ;  /* 0x0000000003057211 */ /* 0x000fe400078f60ff */
[----:B------:R-:W-:Y:S02]  /*00c0*/  SHF.R.S32.HI R4, RZ, 0x6, R2 ;  /* 0x00000006ff047819 */ /* 0x000fe40000011402 */
[----:B------:R-:W-:Y:S02]  /*00d0*/  LOP3.LUT R3, R2, 0xffffffc0, RZ, 0xc0, !PT ;  /* 0xffffffc002037812 */ /* 0x000fe400078ec0ff */
[----:B------:R-:W-:Y:S02]  /*00e0*/  LEA.HI R2, R4, R4, RZ, 0x6 ;  /* 0x0000000404027211 */ /* 0x000fe400078f30ff */
[----:B------:R-:W-:Y:S01]  /*00f0*/  SHF.R.S32.HI R6, RZ, 0xc, R5 ;  /* 0x0000000cff067819 */ /* 0x000fe20000011405 */
[----:B------:R-:W-:Y:S01]  /*0100*/  IMAD.IADD R3, R0, 0x1, -R3 ;  /* 0x0000000100037824 */ /* 0x000fe200078e0a03 */
[----:B------:R-:W-:-:S03]  /*0110*/  LOP3.LUT R5, R2, 0x1ffc0, RZ, 0xc0, !PT ;  /* 0x0001ffc002057812 */ /* 0x000fc600078ec0ff */
[----:B------:R-:W-:Y:S02]  /*0120*/  IMAD R6, R6, 0x40, R3 ;  /* 0x0000004006067824 */ /* 0x000fe400078e0203 */
[----:B------:R-:W-:-:S04]  /*0130*/  IMAD.IADD R5, R4, 0x1, -R5 ;  /* 0x0000000104057824 */ /* 0x000fc800078e0a05 */
[----:B------:R-:W-:-:S04]  /*0140*/  IMAD R2, R5, 0x8000, R6 ;  /* 0x0000800005027824 */ /* 0x000fc800078e0206 */
[----:B------:R-:W-:-:S06]  /*0150*/  IMAD.WIDE R2, R2, R7, c[0x0][0x160] ;  /* 0x0000580002027625 */ /* 0x000fcc00078e0207 */
[----:B------:R-:W2:Y:S01]  /*0160*/  LDG.E R3, [R2.64] ;  /* 0x0000000402037981 */ /* 0x000ea2000c1e1900 */
[----:B------:R-:W-:-:S05]  /*0170*/  IMAD.WIDE R4, R0, R7, c[0x0][0x168] ;  /* 0x00005a0000047625 */ /* 0x000fca00078e0207 */
[----:B--2---:R-:W-:Y:S01]  /*0180*/  STG.E [R4.64], R3 ;  /* 0x0000000304007986 */ /* 0x004fe2000c101904 */
[----:B------:R-:W-:Y:S05]  /*0190*/  EXIT ;  /* 0x000000000000794d */ /* 0x000fea0003800000 */
.L_x_0:
[----:B------:R-:W-:-:S00]  /*01a0*/  BRA `(.L_x_0) ;  /* 0xfffffff000007947 */ /* 0x000fc0000383ffff */
[----:B------:R-:W-:-:S00]  /*01b0*/  NOP ;  /* 0x0000000000007918 */ /* 0x000fc00000000000 */
        /* <DEDUP_REMOVED lines=12> */
.L_x_1:
